	.headerflags	@"EF_CUDA_TEXMODE_UNIFIED EF_CUDA_64BIT_ADDRESS EF_CUDA_ACCELERATORS EF_CUDA_SM90 EF_CUDA_VIRTUAL_SM(EF_CUDA_SM90)"
	.elftype	@"ET_EXEC"


//--------------------- .nv.info                  --------------------------
	.section	.nv.info,"",@"SHT_CUDA_INFO"
	.align	4


	//----- nvinfo : EIATTR_REGCOUNT
	.align		4
        /*0000*/ 	.byte	0x04, 0x2f
        /*0002*/ 	.short	(.L_3 - .L_2)
	.align		4
.L_2:
        /*0004*/ 	.word	index@(triton_poi_fused__native_batch_norm_legit_no_training_relu_17)
        /*0008*/ 	.word	0x0000001a


	//----- nvinfo : EIATTR_MIN_STACK_SIZE
	.align		4
.L_3:
        /*000c*/ 	.byte	0x04, 0x12
        /*000e*/ 	.short	(.L_5 - .L_4)
	.align		4
.L_4:
        /*0010*/ 	.word	index@(triton_poi_fused__native_batch_norm_legit_no_training_relu_17)
        /*0014*/ 	.word	0x00000000


	//----- nvinfo : EIATTR_FRAME_SIZE
	.align		4
.L_5:
        /*0018*/ 	.byte	0x04, 0x11
        /*001a*/ 	.short	(.L_7 - .L_6)
	.align		4
.L_6:
        /*001c*/ 	.word	index@(triton_poi_fused__native_batch_norm_legit_no_training_relu_17)
        /*0020*/ 	.word	0x00000000


	//----- nvinfo : EIATTR_MIN_STACK_SIZE
	.align		4
.L_7:
        /*0024*/ 	.byte	0x04, 0x12
        /*0026*/ 	.short	(.L_9 - .L_8)
	.align		4
.L_8:
        /*0028*/ 	.word	index@(triton_poi_fused__native_batch_norm_legit_no_training_relu_17)
        /*002c*/ 	.word	0x00000000
.L_9:


//--------------------- .nv.info.triton_poi_fused__native_batch_norm_legit_no_training_relu_17 --------------------------
	.section	.nv.info.triton_poi_fused__native_batch_norm_legit_no_training_relu_17,"",@"SHT_CUDA_INFO"
	.sectionflags	@""
	.align	4


	//----- nvinfo : EIATTR_CUDA_API_VERSION
	.align		4
        /*0000*/ 	.byte	0x04, 0x37
        /*0002*/ 	.short	(.L_11 - .L_10)
.L_10:
        /*0004*/ 	.word	0x0000007c


	//----- nvinfo : EIATTR_KPARAM_INFO
	.align		4
.L_11:
        /*0008*/ 	.byte	0x04, 0x17
        /*000a*/ 	.short	(.L_13 - .L_12)
.L_12:
        /*000c*/ 	.word	0x00000000
        /*0010*/ 	.short	0x0007
        /*0012*/ 	.short	0x0034
        /*0014*/ 	.byte	0x00, 0xf0, 0x11, 0x00


	//----- nvinfo : EIATTR_KPARAM_INFO
	.align		4
.L_13:
        /*0018*/ 	.byte	0x04, 0x17
        /*001a*/ 	.short	(.L_15 - .L_14)
.L_14:
        /*001c*/ 	.word	0x00000000
        /*0020*/ 	.short	0x0006
        /*0022*/ 	.short	0x0030
        /*0024*/ 	.byte	0x00, 0xf0, 0x11, 0x00


	//----- nvinfo : EIATTR_KPARAM_INFO
	.align		4
.L_15:
        /*0028*/ 	.byte	0x04, 0x17
        /*002a*/ 	.short	(.L_17 - .L_16)
.L_16:
        /*002c*/ 	.word	0x00000000
        /*0030*/ 	.short	0x0005
        /*0032*/ 	.short	0x0028
        /*0034*/ 	.byte	0x00, 0xf4, 0x21, 0x00


	//----- nvinfo : EIATTR_KPARAM_INFO
	.align		4
.L_17:
        /*0038*/ 	.byte	0x04, 0x17
        /*003a*/ 	.short	(.L_19 - .L_18)
.L_18:
        /*003c*/ 	.word	0x00000000
        /*0040*/ 	.short	0x0004
        /*0042*/ 	.short	0x0020
        /*0044*/ 	.byte	0x00, 0xf4, 0x21, 0x00


	//----- nvinfo : EIATTR_KPARAM_INFO
	.align		4
.L_19:
        /*0048*/ 	.byte	0x04, 0x17
        /*004a*/ 	.short	(.L_21 - .L_20)
.L_20:
        /*004c*/ 	.word	0x00000000
        /*0050*/ 	.short	0x0003
        /*0052*/ 	.short	0x0018
        /*0054*/ 	.byte	0x00, 0xf4, 0x21, 0x00


	//----- nvinfo : EIATTR_KPARAM_INFO
	.align		4
.L_21:
        /*0058*/ 	.byte	0x04, 0x17
        /*005a*/ 	.short	(.L_23 - .L_22)
.L_22:
        /*005c*/ 	.word	0x00000000
        /*0060*/ 	.short	0x0002
        /*0062*/ 	.short	0x0010
        /*0064*/ 	.byte	0x00, 0xf4, 0x21, 0x00


	//----- nvinfo : EIATTR_KPARAM_INFO
	.align		4
.L_23:
        /*0068*/ 	.byte	0x04, 0x17
        /*006a*/ 	.short	(.L_25 - .L_24)
.L_24:
        /*006c*/ 	.word	0x00000000
        /*0070*/ 	.short	0x0001
        /*0072*/ 	.short	0x0008
        /*0074*/ 	.byte	0x00, 0xf4, 0x21, 0x00


	//----- nvinfo : EIATTR_KPARAM_INFO
	.align		4
.L_25:
        /*0078*/ 	.byte	0x04, 0x17
        /*007a*/ 	.short	(.L_27 - .L_26)
.L_26:
        /*007c*/ 	.word	0x00000000
        /*0080*/ 	.short	0x0000
        /*0082*/ 	.short	0x0000
        /*0084*/ 	.byte	0x00, 0xf4, 0x21, 0x00


	//----- nvinfo : EIATTR_SPARSE_MMA_MASK
	.align		4
.L_27:
        /*0088*/ 	.byte	0x03, 0x50
        /*008a*/ 	.short	0x0000


	//----- nvinfo : EIATTR_MAXREG_COUNT
	.align		4
        /*008c*/ 	.byte	0x03, 0x1b
        /*008e*/ 	.short	0x00ff


	//----- nvinfo : EIATTR_EXIT_INSTR_OFFSETS
	.align		4
        /*0090*/ 	.byte	0x04, 0x1c
        /*0092*/ 	.short	(.L_29 - .L_28)


	//   ....[0]....
.L_28:
        /*0094*/ 	.word	0x000005b0


	//   ....[1]....
        /*0098*/ 	.word	0x00000600


	//----- nvinfo : EIATTR_REQNTID
	.align		4
.L_29:
        /*009c*/ 	.byte	0x04, 0x10
        /*009e*/ 	.short	(.L_31 - .L_30)
.L_30:
        /*00a0*/ 	.word	0x00000080
        /*00a4*/ 	.word	0x00000001
        /*00a8*/ 	.word	0x00000001


	//----- nvinfo : EIATTR_CBANK_PARAM_SIZE
	.align		4
.L_31:
        /*00ac*/ 	.byte	0x03, 0x19
        /*00ae*/ 	.short	0x0038


	//----- nvinfo : EIATTR_PARAM_CBANK
	.align		4
        /*00b0*/ 	.byte	0x04, 0x0a
        /*00b2*/ 	.short	(.L_33 - .L_32)
	.align		4
.L_32:
        /*00b4*/ 	.word	index@(.nv.constant0.triton_poi_fused__native_batch_norm_legit_no_training_relu_17)
        /*00b8*/ 	.short	0x0210
        /*00ba*/ 	.short	0x0038


	//----- nvinfo : EIATTR_SW_WAR
	.align		4
.L_33:
        /*00bc*/ 	.byte	0x04, 0x36
        /*00be*/ 	.short	(.L_35 - .L_34)
.L_34:
        /*00c0*/ 	.word	0x00000008
.L_35:


//--------------------- .nv.callgraph             --------------------------
	.section	.nv.callgraph,"",@"SHT_CUDA_CALLGRAPH"
	.align	4
	.sectionentsize	8
	.align		4
        /*0000*/ 	.word	0x00000000
	.align		4
        /*0004*/ 	.word	0xffffffff
	.align		4
        /*0008*/ 	.word	0x00000000
	.align		4
        /*000c*/ 	.word	0xfffffffe
	.align		4
        /*0010*/ 	.word	0x00000000
	.align		4
        /*0014*/ 	.word	0xfffffffd
	.align		4
        /*0018*/ 	.word	0x00000000
	.align		4
        /*001c*/ 	.word	0xfffffffc


//--------------------- .nv.constant4             --------------------------
	.section	.nv.constant4,"a",@progbits
	.align	8
	.align		8
.nv.constant4:
        /*0000*/ 	.dword	_$_str
	.align		8
        /*0008*/ 	.dword	_$_str_$_2


//--------------------- .text.triton_poi_fused__native_batch_norm_legit_no_training_relu_17 --------------------------
	.section	.text.triton_poi_fused__native_batch_norm_legit_no_training_relu_17,"ax",@progbits
	.sectionflags	@"SHF_BARRIERS=1"
	.align	128
        .global         triton_poi_fused__native_batch_norm_legit_no_training_relu_17
        .type           triton_poi_fused__native_batch_norm_legit_no_training_relu_17,@function
        .size           triton_poi_fused__native_batch_norm_legit_no_training_relu_17,(.L_x_1 - triton_poi_fused__native_batch_norm_legit_no_training_relu_17)
        .other          triton_poi_fused__native_batch_norm_legit_no_training_relu_17,@"STO_CUDA_ENTRY STV_DEFAULT"
triton_poi_fused__native_batch_norm_legit_no_training_relu_17:
.text.triton_poi_fused__native_batch_norm_legit_no_training_relu_17:
[----:B------:R-:W0:Y:S01]  /*0000*/  LDC R1, c[0x0][0x28] ;  /* 0x00000a00ff017b82 */ /* 0x000e220000000800 */
[----:B------:R-:W1:Y:S07]  /*0010*/  S2R R10, SR_TID.X ;  /* 0x00000000000a7919 */ /* 0x000e6e0000002100 */
[----:B------:R-:W2:Y:S01]  /*0020*/  LDC.64 R4, c[0x0][0x220] ;  /* 0x00008800ff047b82 */ /* 0x000ea20000000a00 */
[----:B------:R-:W-:Y:S01]  /*0030*/  ULDC.64 UR6, c[0x0][0x208] ;  /* 0x0000820000067ab9 */ /* 0x000fe20000000a00 */
[----:B------:R-:W3:Y:S01]  /*0040*/  S2R R11, SR_CTAID.Y ;  /* 0x00000000000b7919 */ /* 0x000ee20000002600 */
[----:B------:R-:W4:Y:S05]  /*0050*/  S2R R12, SR_CTAID.X ;  /* 0x00000000000c7919 */ /* 0x000f2a0000002500 */
[----:B------:R-:W5:Y:S08]  /*0060*/  LDC.64 R16, c[0x0][0x210] ;  /* 0x00008400ff107b82 */ /* 0x000f700000000a00 */
[----:B------:R-:W4:Y:S08]  /*0070*/  LDC.64 R18, c[0x0][0x218] ;  /* 0x00008600ff127b82 */ /* 0x000f300000000a00 */
[----:B------:R-:W5:Y:S01]  /*0080*/  LDC.64 R8, c[0x0][0x230] ;  /* 0x00008c00ff087b82 */ /* 0x000f620000000a00 */
[----:B-1----:R-:W-:-:S07]  /*0090*/  IMAD.SHL.U32 R0, R10, 0x2, RZ ;  /* 0x000000020a007824 */ /* 0x002fce00078e00ff */
[----:B------:R-:W1:Y:S01]  /*00a0*/  LDC.64 R14, c[0x0][0x228] ;  /* 0x00008a00ff0e7b82 */ /* 0x000e620000000a00 */
[----:B------:R-:W-:-:S04]  /*00b0*/  LOP3.LUT R0, R0, 0xfe, RZ, 0xc0, !PT ;  /* 0x000000fe00007812 */ /* 0x000fc800078ec0ff */
[----:B---3--:R-:W-:-:S04]  /*00c0*/  PRMT R6, R0, 0x6540, R11 ;  /* 0x0000654000067816 */ /* 0x008fc8000000000b */
[----:B------:R-:W-:Y:S02]  /*00d0*/  SHF.R.S32.HI R3, RZ, 0x1f, R6 ;  /* 0x0000001fff037819 */ /* 0x000fe40000011406 */
[----:B------:R-:W-:Y:S02]  /*00e0*/  ISETP.GE.AND P2, PT, R6, 0x200, PT ;  /* 0x000002000600780c */ /* 0x000fe40003f46270 */
[----:B------:R-:W-:Y:S02]  /*00f0*/  LEA.HI R7, R3, R6, RZ, 0x7 ;  /* 0x0000000603077211 */ /* 0x000fe400078f38ff */
[----:B------:R-:W-:Y:S02]  /*0100*/  CS2R R2, SRZ ;  /* 0x0000000000027805 */ /* 0x000fe4000001ff00 */
[----:B------:R-:W-:-:S05]  /*0110*/  LOP3.LUT R13, R7, 0xffffff80, RZ, 0xc0, !PT ;  /* 0xffffff80070d7812 */ /* 0x000fca00078ec0ff */
[----:B------:R-:W-:-:S04]  /*0120*/  IMAD.IADD R13, R6, 0x1, -R13 ;  /* 0x00000001060d7824 */ /* 0x000fc800078e0a0d */
[----:B--2---:R-:W-:-:S05]  /*0130*/  IMAD.WIDE R4, R13, 0x4, R4 ;  /* 0x000000040d047825 */ /* 0x004fca00078e0204 */
[----:B------:R2:W3:Y:S01]  /*0140*/  @!P2 LDG.E.EL.64 R2, desc[UR6][R4.64] ;  /* 0x000000060402a981 */ /* 0x0004e2000c2e1b00 */
[----:B------:R-:W-:Y:S01]  /*0150*/  IMAD.SHL.U32 R7, R7, 0x40, RZ ;  /* 0x0000004007077824 */ /* 0x000fe200078e00ff */
[----:B----4-:R-:W-:Y:S01]  /*0160*/  ISETP.GE.AND P0, PT, R12, 0x40, PT ;  /* 0x000000400c00780c */ /* 0x010fe20003f06270 */
[----:B0----5:R-:W-:-:S03]  /*0170*/  IMAD.WIDE R22, R13, 0x4, R8 ;  /* 0x000000040d167825 */ /* 0x021fc600078e0208 */
[----:B------:R-:W-:Y:S01]  /*0180*/  LOP3.LUT R20, R7, 0xffffe000, RZ, 0xc0, !PT ;  /* 0xffffe00007147812 */ /* 0x000fe200078ec0ff */
[----:B------:R-:W-:Y:S01]  /*0190*/  IMAD R7, R12, 0x80, R13 ;  /* 0x000000800c077824 */ /* 0x000fe200078e020d */
[----:B------:R-:W-:Y:S01]  /*01a0*/  ISETP.LT.AND P1, PT, R6, 0x200, !P0 ;  /* 0x000002000600780c */ /* 0x000fe20004721270 */
[----:B-1----:R-:W-:Y:S01]  /*01b0*/  IMAD.WIDE R14, R13, 0x4, R14 ;  /* 0x000000040d0e7825 */ /* 0x002fe200078e020e */
[----:B--2---:R-:W-:-:S03]  /*01c0*/  CS2R R4, SRZ ;  /* 0x0000000000047805 */ /* 0x004fc6000001ff00 */
[----:B------:R-:W-:Y:S02]  /*01d0*/  IMAD.IADD R7, R7, 0x1, R20 ;  /* 0x0000000107077824 */ /* 0x000fe400078e0214 */
[----:B------:R-:W-:-:S04]  /*01e0*/  IMAD.WIDE R20, R13, 0x4, R18 ;  /* 0x000000040d147825 */ /* 0x000fc800078e0212 */
[----:B------:R-:W-:Y:S01]  /*01f0*/  IMAD.WIDE R16, R7, 0x4, R16 ;  /* 0x0000000407107825 */ /* 0x000fe200078e0210 */
[----:B------:R-:W-:Y:S02]  /*0200*/  CS2R R6, SRZ ;  /* 0x0000000000067805 */ /* 0x000fe4000001ff00 */
[----:B------:R-:W-:Y:S02]  /*0210*/  CS2R R8, SRZ ;  /* 0x0000000000087805 */ /* 0x000fe4000001ff00 */
[----:B------:R-:W-:Y:S01]  /*0220*/  CS2R R18, SRZ ;  /* 0x0000000000127805 */ /* 0x000fe2000001ff00 */
[----:B------:R-:W2:Y:S04]  /*0230*/  @P1 LDG.E.EL.64 R4, desc[UR6][R16.64] ;  /* 0x0000000610041981 */ /* 0x000ea8000c2e1b00 */
[----:B------:R-:W2:Y:S04]  /*0240*/  @!P2 LDG.E.EL.64 R6, desc[UR6][R20.64] ;  /* 0x000000061406a981 */ /* 0x000ea8000c2e1b00 */
[----:B------:R0:W4:Y:S04]  /*0250*/  @!P2 LDG.E.EL.64 R8, desc[UR6][R14.64] ;  /* 0x000000060e08a981 */ /* 0x000128000c2e1b00 */
[----:B------:R-:W4:Y:S01]  /*0260*/  @!P2 LDG.E.EL.64 R18, desc[UR6][R22.64] ;  /* 0x000000061612a981 */ /* 0x000f22000c2e1b00 */
[----:B------:R-:W1:Y:S01]  /*0270*/  S2UR UR5, SR_CgaCtaId ;  /* 0x00000000000579c3 */ /* 0x000e620000008800 */
[----:B------:R-:W-:Y:S01]  /*0280*/  UMOV UR4, 0x400 ;  /* 0x0000040000047882 */ /* 0x000fe20000000000 */
[----:B------:R-:W-:Y:S01]  /*0290*/  LOP3.LUT R10, R10, 0x7f, RZ, 0xc0, !PT ;  /* 0x0000007f0a0a7812 */ /* 0x000fe200078ec0ff */
[----:B0-----:R-:W-:Y:S01]  /*02a0*/  IMAD.MOV.U32 R15, RZ, RZ, 0x3e800000 ;  /* 0x3e800000ff0f7424 */ /* 0x001fe200078e00ff */
[----:B-1----:R-:W-:Y:S01]  /*02b0*/  UPRMT UR4, UR5, 0x654, UR4 ;  /* 0x0000065405047896 */ /* 0x002fe20008000004 */
[----:B---3--:R-:W-:Y:S01]  /*02c0*/  FADD R2, R2, 9.9999997473787516356e-06 ;  /* 0x3727c5ac02027421 */ /* 0x008fe20000000000 */
[----:B------:R-:W-:-:S03]  /*02d0*/  FADD R3, R3, 9.9999997473787516356e-06 ;  /* 0x3727c5ac03037421 */ /* 0x000fc60000000000 */
[----:B------:R-:W0:Y:S08]  /*02e0*/  MUFU.SQRT R13, R2 ;  /* 0x00000002000d7308 */ /* 0x000e300000002000 */
[----:B------:R-:W1:Y:S01]  /*02f0*/  MUFU.SQRT R16, R3 ;  /* 0x0000000300107308 */ /* 0x000e620000002000 */
[C---:B0-----:R-:W-:Y:S02]  /*0300*/  FSETP.GT.AND P1, PT, R13.reuse, 8.50705917302346158658e+37, PT ;  /* 0x7e8000000d00780b */ /* 0x041fe40003f24000 */
[----:B------:R-:W-:-:S02]  /*0310*/  FSETP.GEU.AND P3, PT, R13, 1.175494350822287508e-38, PT ;  /* 0x008000000d00780b */ /* 0x000fc40003f6e000 */
[----:B------:R-:W-:Y:S02]  /*0320*/  FSEL R2, R15, 1, P1 ;  /* 0x3f8000000f027808 */ /* 0x000fe40000800000 */
[----:B-1----:R-:W-:Y:S01]  /*0330*/  FSETP.GT.AND P2, PT, R16, 8.50705917302346158658e+37, PT ;  /* 0x7e8000001000780b */ /* 0x002fe20003f44000 */
[----:B--2---:R-:W-:Y:S01]  /*0340*/  FADD R4, -R6, R4 ;  /* 0x0000000406047221 */ /* 0x004fe20000000100 */
[----:B------:R-:W-:Y:S01]  /*0350*/  FSETP.GEU.AND P4, PT, R16, 1.175494350822287508e-38, PT ;  /* 0x008000001000780b */ /* 0x000fe20003f8e000 */
[----:B------:R-:W-:Y:S01]  /*0360*/  FADD R5, -R7, R5 ;  /* 0x0000000507057221 */ /* 0x000fe20000000100 */
[----:B------:R-:W-:-:S03]  /*0370*/  FSEL R15, R15, 1, P2 ;  /* 0x3f8000000f0f7808 */ /* 0x000fc60001000000 */
[----:B------:R-:W-:Y:S01]  /*0380*/  @P1 FMUL R13, R13, 0.25 ;  /* 0x3e8000000d0d1820 */ /* 0x000fe20000400000 */
[----:B------:R-:W-:Y:S01]  /*0390*/  LEA R7, R0, UR4, 0x3 ;  /* 0x0000000400077c11 */ /* 0x000fe2000f8e18ff */
[----:B------:R-:W-:Y:S01]  /*03a0*/  @!P3 FMUL R2, R2, 16777216 ;  /* 0x4b8000000202b820 */ /* 0x000fe20000400000 */
[----:B------:R-:W-:Y:S01]  /*03b0*/  LEA R6, R10, UR4, 0x3 ;  /* 0x000000040a067c11 */ /* 0x000fe2000f8e18ff */
[----:B------:R-:W-:Y:S02]  /*03c0*/  @!P3 FMUL R13, R13, 16777216 ;  /* 0x4b8000000d0db820 */ /* 0x000fe40000400000 */
[----:B------:R-:W-:-:S04]  /*03d0*/  @P2 FMUL R16, R16, 0.25 ;  /* 0x3e80000010102820 */ /* 0x000fc80000400000 */
[----:B------:R-:W0:Y:S01]  /*03e0*/  MUFU.RCP R13, R13 ;  /* 0x0000000d000d7308 */ /* 0x000e220000001000 */
[----:B------:R-:W-:Y:S01]  /*03f0*/  @!P4 FMUL R15, R15, 16777216 ;  /* 0x4b8000000f0fc820 */ /* 0x000fe20000400000 */
[----:B------:R-:W-:-:S06]  /*0400*/  @!P4 FMUL R16, R16, 16777216 ;  /* 0x4b8000001010c820 */ /* 0x000fcc0000400000 */
[----:B------:R-:W1:Y:S01]  /*0410*/  MUFU.RCP R16, R16 ;  /* 0x0000001000107308 */ /* 0x000e620000001000 */
[----:B0-----:R-:W-:-:S04]  /*0420*/  FMUL R3, R13, R2 ;  /* 0x000000020d037220 */ /* 0x001fc80000400000 */
[----:B------:R-:W-:Y:S01]  /*0430*/  FMUL R3, R4, R3 ;  /* 0x0000000304037220 */ /* 0x000fe20000400000 */
[----:B-1----:R-:W-:-:S03]  /*0440*/  FMUL R2, R16, R15 ;  /* 0x0000000f10027220 */ /* 0x002fc60000400000 */
[----:B----4-:R-:W-:Y:S01]  /*0450*/  FFMA R3, R3, R8, R18 ;  /* 0x0000000803037223 */ /* 0x010fe20000000012 */
[----:B------:R-:W-:-:S04]  /*0460*/  FMUL R2, R5, R2 ;  /* 0x0000000205027220 */ /* 0x000fc80000400000 */
[C---:B------:R-:W-:Y:S01]  /*0470*/  FSETP.GEU.AND P1, PT, R3.reuse, RZ, PT ;  /* 0x000000ff0300720b */ /* 0x040fe20003f2e000 */
[----:B------:R-:W0:Y:S01]  /*0480*/  LDC.64 R4, c[0x0][0x238] ;  /* 0x00008e00ff047b82 */ /* 0x000e220000000a00 */
[----:B------:R-:W-:Y:S02]  /*0490*/  FFMA R2, R2, R9, R19 ;  /* 0x0000000902027223 */ /* 0x000fe40000000013 */
[----:B------:R-:W-:Y:S02]  /*04a0*/  FSEL R0, R3, RZ, P1 ;  /* 0x000000ff03007208 */ /* 0x000fe40000800000 */
[----:B------:R-:W-:Y:S01]  /*04b0*/  PRMT R3, R10, 0x6540, R11 ;  /* 0x000065400a037816 */ /* 0x000fe2000000000b */
[----:B------:R-:W-:Y:S01]  /*04c0*/  IMAD.SHL.U32 R11, R11, 0x100, RZ ;  /* 0x000001000b0b7824 */ /* 0x000fe200078e00ff */
[C---:B------:R-:W-:Y:S01]  /*04d0*/  FSETP.GEU.AND P2, PT, R2.reuse, RZ, PT ;  /* 0x000000ff0200720b */ /* 0x040fe20003f4e000 */
[----:B------:R-:W-:Y:S01]  /*04e0*/  STS [R7], R0 ;  /* 0x0000000007007388 */ /* 0x000fe20000000800 */
[C---:B------:R-:W-:Y:S01]  /*04f0*/  ISETP.LT.AND P1, PT, R3.reuse, 0x200, !P0 ;  /* 0x000002000300780c */ /* 0x040fe20004721270 */
[----:B------:R-:W-:Y:S01]  /*0500*/  IMAD R3, R3, 0x40, R12 ;  /* 0x0000004003037824 */ /* 0x000fe200078e020c */
[----:B------:R-:W-:-:S02]  /*0510*/  FSEL R2, R2, RZ, P2 ;  /* 0x000000ff02027208 */ /* 0x000fc40001000000 */
[----:B------:R-:W-:Y:S02]  /*0520*/  LOP3.LUT R11, R11, 0x80, R10, 0xfe, !PT ;  /* 0x000000800b0b7812 */ /* 0x000fe400078efe0a */
[----:B------:R-:W-:Y:S01]  /*0530*/  LOP3.LUT R10, R10, 0x80, RZ, 0xfc, !PT ;  /* 0x000000800a0a7812 */ /* 0x000fe200078efcff */
[----:B------:R0:W-:Y:S01]  /*0540*/  STS [R7+0x8], R2 ;  /* 0x0000080207007388 */ /* 0x0001e20000000800 */
[----:B------:R-:W-:Y:S01]  /*0550*/  BAR.SYNC.DEFER_BLOCKING 0x0 ;  /* 0x0000000000007b1d */ /* 0x000fe20000010000 */
[----:B------:R-:W-:Y:S02]  /*0560*/  ISETP.LT.AND P0, PT, R11, 0x200, !P0 ;  /* 0x000002000b00780c */ /* 0x000fe40004701270 */
[----:B------:R-:W-:Y:S01]  /*0570*/  LEA R10, R10, UR4, 0x3 ;  /* 0x000000040a0a7c11 */ /* 0x000fe2000f8e18ff */
[----:B0-----:R-:W-:Y:S02]  /*0580*/  IMAD.WIDE R2, R3, 0x4, R4 ;  /* 0x0000000403027825 */ /* 0x001fe400078e0204 */
[----:B------:R-:W0:Y:S04]  /*0590*/  LDS R9, [R6] ;  /* 0x0000000006097984 */ /* 0x000e280000000800 */
[----:B0-----:R0:W-:Y:S04]  /*05a0*/  @P1 STG.E desc[UR6][R2.64], R9 ;  /* 0x0000000902001986 */ /* 0x0011e8000c101906 */
[----:B0-----:R-:W-:Y:S05]  /*05b0*/  @!P0 EXIT ;  /* 0x000000000000894d */ /* 0x001fea0003800000 */
[----:B------:R-:W1:Y:S01]  /*05c0*/  LDS R7, [R10] ;  /* 0x000000000a077984 */ /* 0x000e620000000800 */
[----:B0-----:R-:W-:-:S04]  /*05d0*/  IMAD R3, R11, 0x40, R12 ;  /* 0x000000400b037824 */ /* 0x001fc800078e020c */
[----:B------:R-:W-:-:S05]  /*05e0*/  IMAD.WIDE R2, R3, 0x4, R4 ;  /* 0x0000000403027825 */ /* 0x000fca00078e0204 */
[----:B-1----:R-:W-:Y:S01]  /*05f0*/  STG.E desc[UR6][R2.64], R7 ;  /* 0x0000000702007986 */ /* 0x002fe2000c101906 */
[----:B------:R-:W-:Y:S05]  /*0600*/  EXIT ;  /* 0x000000000000794d */ /* 0x000fea0003800000 */
.L_x_0:
[----:B------:R-:W-:-:S00]  /*0610*/  BRA `(.L_x_0) ;  /* 0xfffffffc00fc7947 */ /* 0x000fc0000383ffff */
[----:B------:R-:W-:-:S00]  /*0620*/  NOP ;  /* 0x0000000000007918 */ /* 0x000fc00000000000 */
        /* <DEDUP_REMOVED lines=13> */
.L_x_1:


//--------------------- .nv.global.init           --------------------------
	.section	.nv.global.init,"aw",@progbits
.nv.global.init:
	.type		_$_str,@object
	.size		_$_str,(_$_str_$_2 - _$_str)
_$_str:
        /*0000*/ 	.byte	0x5f, 0x5f, 0x43, 0x55, 0x44, 0x41, 0x5f, 0x46, 0x54, 0x5a, 0x00
	.type		_$_str_$_2,@object
	.size		_$_str_$_2,(.L_1 - _$_str_$_2)
_$_str_$_2:
        /*000b*/ 	.byte	0x5f, 0x5f, 0x43, 0x55, 0x44, 0x41, 0x5f, 0x50, 0x52, 0x45, 0x43, 0x5f, 0x53, 0x51, 0x52, 0x54
        /*001b*/ 	.byte	0x00
.L_1:


//--------------------- .nv.shared.triton_poi_fused__native_batch_norm_legit_no_training_relu_17 --------------------------
	.section	.nv.shared.triton_poi_fused__native_batch_norm_legit_no_training_relu_17,"aw",@nobits
	.sectionflags	@""
	.align	16
	.zero		1024


//--------------------- .nv.constant0.triton_poi_fused__native_batch_norm_legit_no_training_relu_17 --------------------------
	.section	.nv.constant0.triton_poi_fused__native_batch_norm_legit_no_training_relu_17,"a",@progbits
	.sectionflags	@""
	.align	4
.nv.constant0.triton_poi_fused__native_batch_norm_legit_no_training_relu_17:
	.zero		584
